	.headerflags	@"EF_CUDA_TEXMODE_UNIFIED EF_CUDA_64BIT_ADDRESS EF_CUDA_ACCELERATORS EF_CUDA_SM90 EF_CUDA_VIRTUAL_SM(EF_CUDA_SM90)"
	.elftype	@"ET_EXEC"


//--------------------- .nv.info                  --------------------------
	.section	.nv.info,"",@"SHT_CUDA_INFO"
	.align	4


	//----- nvinfo : EIATTR_REGCOUNT
	.align		4
        /*0000*/ 	.byte	0x04, 0x2f
        /*0002*/ 	.short	(.L_3 - .L_2)
	.align		4
.L_2:
        /*0004*/ 	.word	index@(triton_poi_fused__native_batch_norm_legit_no_training_mul_sigmoid_83)
        /*0008*/ 	.word	0x00000018


	//----- nvinfo : EIATTR_MIN_STACK_SIZE
	.align		4
.L_3:
        /*000c*/ 	.byte	0x04, 0x12
        /*000e*/ 	.short	(.L_5 - .L_4)
	.align		4
.L_4:
        /*0010*/ 	.word	index@(triton_poi_fused__native_batch_norm_legit_no_training_mul_sigmoid_83)
        /*0014*/ 	.word	0x00000000


	//----- nvinfo : EIATTR_FRAME_SIZE
	.align		4
.L_5:
        /*0018*/ 	.byte	0x04, 0x11
        /*001a*/ 	.short	(.L_7 - .L_6)
	.align		4
.L_6:
        /*001c*/ 	.word	index@(triton_poi_fused__native_batch_norm_legit_no_training_mul_sigmoid_83)
        /*0020*/ 	.word	0x00000000


	//----- nvinfo : EIATTR_MIN_STACK_SIZE
	.align		4
.L_7:
        /*0024*/ 	.byte	0x04, 0x12
        /*0026*/ 	.short	(.L_9 - .L_8)
	.align		4
.L_8:
        /*0028*/ 	.word	index@(triton_poi_fused__native_batch_norm_legit_no_training_mul_sigmoid_83)
        /*002c*/ 	.word	0x00000000
.L_9:


//--------------------- .nv.info.triton_poi_fused__native_batch_norm_legit_no_training_mul_sigmoid_83 --------------------------
	.section	.nv.info.triton_poi_fused__native_batch_norm_legit_no_training_mul_sigmoid_83,"",@"SHT_CUDA_INFO"
	.sectionflags	@""
	.align	4


	//----- nvinfo : EIATTR_CUDA_API_VERSION
	.align		4
        /*0000*/ 	.byte	0x04, 0x37
        /*0002*/ 	.short	(.L_11 - .L_10)
.L_10:
        /*0004*/ 	.word	0x0000007c


	//----- nvinfo : EIATTR_KPARAM_INFO
	.align		4
.L_11:
        /*0008*/ 	.byte	0x04, 0x17
        /*000a*/ 	.short	(.L_13 - .L_12)
.L_12:
        /*000c*/ 	.word	0x00000000
        /*0010*/ 	.short	0x0006
        /*0012*/ 	.short	0x0030
        /*0014*/ 	.byte	0x00, 0xf0, 0x11, 0x00


	//----- nvinfo : EIATTR_KPARAM_INFO
	.align		4
.L_13:
        /*0018*/ 	.byte	0x04, 0x17
        /*001a*/ 	.short	(.L_15 - .L_14)
.L_14:
        /*001c*/ 	.word	0x00000000
        /*0020*/ 	.short	0x0005
        /*0022*/ 	.short	0x0028
        /*0024*/ 	.byte	0x00, 0xf4, 0x21, 0x00


	//----- nvinfo : EIATTR_KPARAM_INFO
	.align		4
.L_15:
        /*0028*/ 	.byte	0x04, 0x17
        /*002a*/ 	.short	(.L_17 - .L_16)
.L_16:
        /*002c*/ 	.word	0x00000000
        /*0030*/ 	.short	0x0004
        /*0032*/ 	.short	0x0020
        /*0034*/ 	.byte	0x00, 0xf4, 0x21, 0x00


	//----- nvinfo : EIATTR_KPARAM_INFO
	.align		4
.L_17:
        /*0038*/ 	.byte	0x04, 0x17
        /*003a*/ 	.short	(.L_19 - .L_18)
.L_18:
        /*003c*/ 	.word	0x00000000
        /*0040*/ 	.short	0x0003
        /*0042*/ 	.short	0x0018
        /*0044*/ 	.byte	0x00, 0xf4, 0x21, 0x00


	//----- nvinfo : EIATTR_KPARAM_INFO
	.align		4
.L_19:
        /*0048*/ 	.byte	0x04, 0x17
        /*004a*/ 	.short	(.L_21 - .L_20)
.L_20:
        /*004c*/ 	.word	0x00000000
        /*0050*/ 	.short	0x0002
        /*0052*/ 	.short	0x0010
        /*0054*/ 	.byte	0x00, 0xf4, 0x21, 0x00


	//----- nvinfo : EIATTR_KPARAM_INFO
	.align		4
.L_21:
        /*0058*/ 	.byte	0x04, 0x17
        /*005a*/ 	.short	(.L_23 - .L_22)
.L_22:
        /*005c*/ 	.word	0x00000000
        /*0060*/ 	.short	0x0001
        /*0062*/ 	.short	0x0008
        /*0064*/ 	.byte	0x00, 0xf4, 0x21, 0x00


	//----- nvinfo : EIATTR_KPARAM_INFO
	.align		4
.L_23:
        /*0068*/ 	.byte	0x04, 0x17
        /*006a*/ 	.short	(.L_25 - .L_24)
.L_24:
        /*006c*/ 	.word	0x00000000
        /*0070*/ 	.short	0x0000
        /*0072*/ 	.short	0x0000
        /*0074*/ 	.byte	0x00, 0xf4, 0x21, 0x00


	//----- nvinfo : EIATTR_SPARSE_MMA_MASK
	.align		4
.L_25:
        /*0078*/ 	.byte	0x03, 0x50
        /*007a*/ 	.short	0x0000


	//----- nvinfo : EIATTR_MAXREG_COUNT
	.align		4
        /*007c*/ 	.byte	0x03, 0x1b
        /*007e*/ 	.short	0x00ff


	//----- nvinfo : EIATTR_EXIT_INSTR_OFFSETS
	.align		4
        /*0080*/ 	.byte	0x04, 0x1c
        /*0082*/ 	.short	(.L_27 - .L_26)


	//   ....[0]....
.L_26:
        /*0084*/ 	.word	0x00000580


	//   ....[1]....
        /*0088*/ 	.word	0x000005a0


	//----- nvinfo : EIATTR_REQNTID
	.align		4
.L_27:
        /*008c*/ 	.byte	0x04, 0x10
        /*008e*/ 	.short	(.L_29 - .L_28)
.L_28:
        /*0090*/ 	.word	0x00000080
        /*0094*/ 	.word	0x00000001
        /*0098*/ 	.word	0x00000001


	//----- nvinfo : EIATTR_CBANK_PARAM_SIZE
	.align		4
.L_29:
        /*009c*/ 	.byte	0x03, 0x19
        /*009e*/ 	.short	0x0034


	//----- nvinfo : EIATTR_PARAM_CBANK
	.align		4
        /*00a0*/ 	.byte	0x04, 0x0a
        /*00a2*/ 	.short	(.L_31 - .L_30)
	.align		4
.L_30:
        /*00a4*/ 	.word	index@(.nv.constant0.triton_poi_fused__native_batch_norm_legit_no_training_mul_sigmoid_83)
        /*00a8*/ 	.short	0x0210
        /*00aa*/ 	.short	0x0034


	//----- nvinfo : EIATTR_SW_WAR
	.align		4
.L_31:
        /*00ac*/ 	.byte	0x04, 0x36
        /*00ae*/ 	.short	(.L_33 - .L_32)
.L_32:
        /*00b0*/ 	.word	0x00000008
.L_33:


//--------------------- .nv.callgraph             --------------------------
	.section	.nv.callgraph,"",@"SHT_CUDA_CALLGRAPH"
	.align	4
	.sectionentsize	8
	.align		4
        /*0000*/ 	.word	0x00000000
	.align		4
        /*0004*/ 	.word	0xffffffff
	.align		4
        /*0008*/ 	.word	0x00000000
	.align		4
        /*000c*/ 	.word	0xfffffffe
	.align		4
        /*0010*/ 	.word	0x00000000
	.align		4
        /*0014*/ 	.word	0xfffffffd
	.align		4
        /*0018*/ 	.word	0x00000000
	.align		4
        /*001c*/ 	.word	0xfffffffc


//--------------------- .nv.constant4             --------------------------
	.section	.nv.constant4,"a",@progbits
	.align	8
	.align		8
.nv.constant4:
        /*0000*/ 	.dword	_$_str
	.align		8
        /*0008*/ 	.dword	_$_str_$_2


//--------------------- .text.triton_poi_fused__native_batch_norm_legit_no_training_mul_sigmoid_83 --------------------------
	.section	.text.triton_poi_fused__native_batch_norm_legit_no_training_mul_sigmoid_83,"ax",@progbits
	.align	128
        .global         triton_poi_fused__native_batch_norm_legit_no_training_mul_sigmoid_83
        .type           triton_poi_fused__native_batch_norm_legit_no_training_mul_sigmoid_83,@function
        .size           triton_poi_fused__native_batch_norm_legit_no_training_mul_sigmoid_83,(.L_x_1 - triton_poi_fused__native_batch_norm_legit_no_training_mul_sigmoid_83)
        .other          triton_poi_fused__native_batch_norm_legit_no_training_mul_sigmoid_83,@"STO_CUDA_ENTRY STV_DEFAULT"
triton_poi_fused__native_batch_norm_legit_no_training_mul_sigmoid_83:
.text.triton_poi_fused__native_batch_norm_legit_no_training_mul_sigmoid_83:
[----:B------:R-:W0:Y:S01]  /*0000*/  LDC R1, c[0x0][0x28] ;  /* 0x00000a00ff017b82 */ /* 0x000e220000000800 */
[----:B------:R-:W1:Y:S01]  /*0010*/  S2R R0, SR_TID.X ;  /* 0x0000000000007919 */ /* 0x000e620000002100 */
[----:B------:R-:W-:-:S06]  /*0020*/  HFMA2.MMA R2, -RZ, RZ, 0, 0 ;  /* 0x00000000ff027435 */ /* 0x000fcc00000001ff */
[----:B------:R-:W2:Y:S01]  /*0030*/  LDC.64 R10, c[0x0][0x228] ;  /* 0x00008a00ff0a7b82 */ /* 0x000ea20000000a00 */
[----:B------:R-:W-:Y:S01]  /*0040*/  ULDC.64 UR4, c[0x0][0x208] ;  /* 0x0000820000047ab9 */ /* 0x000fe20000000a00 */
[----:B------:R-:W3:Y:S06]  /*0050*/  S2R R3, SR_CTAID.X ;  /* 0x0000000000037919 */ /* 0x000eec0000002500 */
[----:B------:R-:W4:Y:S08]  /*0060*/  LDC.64 R16, c[0x0][0x220] ;  /* 0x00008800ff107b82 */ /* 0x000f300000000a00 */
[----:B------:R-:W5:Y:S08]  /*0070*/  LDC.64 R14, c[0x0][0x218] ;  /* 0x00008600ff0e7b82 */ /* 0x000f700000000a00 */
[----:B------:R-:W5:Y:S01]  /*0080*/  LDC.64 R18, c[0x0][0x230] ;  /* 0x00008c00ff127b82 */ /* 0x000f620000000a00 */
[----:B-1----:R-:W-:-:S07]  /*0090*/  SHF.L.U32 R0, R0, 0x1, RZ ;  /* 0x0000000100007819 */ /* 0x002fce00000006ff */
[----:B------:R-:W1:Y:S01]  /*00a0*/  LDC.64 R20, c[0x0][0x238] ;  /* 0x00008e00ff147b82 */ /* 0x000e620000000a00 */
[----:B------:R-:W-:-:S04]  /*00b0*/  LOP3.LUT R0, R0, 0xfe, RZ, 0xc0, !PT ;  /* 0x000000fe00007812 */ /* 0x000fc800078ec0ff */
[----:B---3--:R-:W-:-:S04]  /*00c0*/  LEA R3, R3, R0, 0x8 ;  /* 0x0000000003037211 */ /* 0x008fc800078e40ff */
[C---:B------:R-:W-:Y:S01]  /*00d0*/  ISETP.GE.AND P0, PT, R3.reuse, 0x3480, PT ;  /* 0x000034800300780c */ /* 0x040fe20003f06270 */
[----:B------:R-:W-:-:S05]  /*00e0*/  IMAD.HI R0, R3, -0x63f63f63, R2 ;  /* 0x9c09c09d03007827 */ /* 0x000fca00078e0202 */
[----:B------:R-:W-:-:S04]  /*00f0*/  SHF.R.U32.HI R5, RZ, 0x1f, R0 ;  /* 0x0000001fff057819 */ /* 0x000fc80000011600 */
[----:B------:R-:W-:-:S05]  /*0100*/  LEA.HI.SX32 R5, R0, R5, 0x17 ;  /* 0x0000000500057211 */ /* 0x000fca00078fbaff */
[----:B------:R-:W-:Y:S01]  /*0110*/  IMAD R13, R5, -0x348, R3 ;  /* 0xfffffcb8050d7824 */ /* 0x000fe200078e0203 */
[----:B------:R-:W-:-:S03]  /*0120*/  CS2R R4, SRZ ;  /* 0x0000000000047805 */ /* 0x000fc6000001ff00 */
[----:B--2---:R-:W-:-:S05]  /*0130*/  IMAD.WIDE R10, R13, 0x4, R10 ;  /* 0x000000040d0a7825 */ /* 0x004fca00078e020a */
[----:B------:R2:W3:Y:S01]  /*0140*/  @!P0 LDG.E.EL.64 R4, desc[UR4][R10.64] ;  /* 0x000000040a048981 */ /* 0x0004e2000c2e1b00 */
[----:B------:R-:W-:Y:S02]  /*0150*/  CS2R R6, SRZ ;  /* 0x0000000000067805 */ /* 0x000fe4000001ff00 */
[----:B------:R-:W-:Y:S01]  /*0160*/  CS2R R8, SRZ ;  /* 0x0000000000087805 */ /* 0x000fe2000001ff00 */
[----:B----4-:R-:W-:-:S04]  /*0170*/  IMAD.WIDE R16, R13, 0x4, R16 ;  /* 0x000000040d107825 */ /* 0x010fc800078e0210 */
[----:B-----5:R-:W-:Y:S01]  /*0180*/  IMAD.WIDE R14, R3, 0x4, R14 ;  /* 0x00000004030e7825 */ /* 0x020fe200078e020e */
[----:B------:R4:W5:Y:S01]  /*0190*/  @!P0 LDG.E.EL.64 R6, desc[UR4][R16.64] ;  /* 0x0000000410068981 */ /* 0x000962000c2e1b00 */
[----:B--2---:R-:W-:Y:S02]  /*01a0*/  CS2R R10, SRZ ;  /* 0x00000000000a7805 */ /* 0x004fe4000001ff00 */
[C---:B0-----:R-:W-:Y:S01]  /*01b0*/  IMAD.WIDE R18, R13.reuse, 0x4, R18 ;  /* 0x000000040d127825 */ /* 0x041fe200078e0212 */
[----:B------:R0:W5:Y:S03]  /*01c0*/  @!P0 LDG.E.64 R8, desc[UR4][R14.64] ;  /* 0x000000040e088981 */ /* 0x000166000c1e1b00 */
[----:B-1----:R-:W-:Y:S01]  /*01d0*/  IMAD.WIDE R20, R13, 0x4, R20 ;  /* 0x000000040d147825 */ /* 0x002fe200078e0214 */
[----:B------:R-:W-:-:S04]  /*01e0*/  CS2R R12, SRZ ;  /* 0x00000000000c7805 */ /* 0x000fc8000001ff00 */
[----:B------:R-:W2:Y:S04]  /*01f0*/  @!P0 LDG.E.EL.64 R10, desc[UR4][R20.64] ;  /* 0x00000004140a8981 */ /* 0x000ea8000c2e1b00 */
[----:B------:R-:W2:Y:S01]  /*0200*/  @!P0 LDG.E.EL.64 R12, desc[UR4][R18.64] ;  /* 0x00000004120c8981 */ /* 0x000ea2000c2e1b00 */
[----:B------:R-:W-:Y:S01]  /*0210*/  MOV R0, 0x3e800000 ;  /* 0x3e80000000007802 */ /* 0x000fe20000000f00 */
[----:B---3--:R-:W-:Y:S01]  /*0220*/  FADD R4, R4, 9.9999997473787516356e-06 ;  /* 0x3727c5ac04047421 */ /* 0x008fe20000000000 */
[----:B------:R-:W-:-:S03]  /*0230*/  FADD R5, R5, 9.9999997473787516356e-06 ;  /* 0x3727c5ac05057421 */ /* 0x000fc60000000000 */
[----:B------:R-:W1:Y:S08]  /*0240*/  MUFU.SQRT R2, R4 ;  /* 0x0000000400027308 */ /* 0x000e700000002000 */
[----:B----4-:R-:W3:Y:S01]  /*0250*/  MUFU.SQRT R16, R5 ;  /* 0x0000000500107308 */ /* 0x010ee20000002000 */
[C---:B-1----:R-:W-:Y:S02]  /*0260*/  FSETP.GT.AND P1, PT, R2.reuse, 8.50705917302346158658e+37, PT ;  /* 0x7e8000000200780b */ /* 0x042fe40003f24000 */
[----:B------:R-:W-:-:S02]  /*0270*/  FSETP.GEU.AND P3, PT, R2, 1.175494350822287508e-38, PT ;  /* 0x008000000200780b */ /* 0x000fc40003f6e000 */
[C---:B---3--:R-:W-:Y:S02]  /*0280*/  FSETP.GT.AND P2, PT, R16.reuse, 8.50705917302346158658e+37, PT ;  /* 0x7e8000001000780b */ /* 0x048fe40003f44000 */
[----:B------:R-:W-:-:S07]  /*0290*/  FSETP.GEU.AND P4, PT, R16, 1.175494350822287508e-38, PT ;  /* 0x008000001000780b */ /* 0x000fce0003f8e000 */
[----:B------:R-:W-:-:S04]  /*02a0*/  @P1 FMUL R2, R2, 0.25 ;  /* 0x3e80000002021820 */ /* 0x000fc80000400000 */
[----:B------:R-:W-:Y:S01]  /*02b0*/  @!P3 FMUL R2, R2, 16777216 ;  /* 0x4b8000000202b820 */ /* 0x000fe20000400000 */
[----:B------:R-:W-:-:S04]  /*02c0*/  @P2 FMUL R16, R16, 0.25 ;  /* 0x3e80000010102820 */ /* 0x000fc80000400000 */
[----:B------:R-:W-:Y:S01]  /*02d0*/  @!P4 FMUL R16, R16, 16777216 ;  /* 0x4b8000001010c820 */ /* 0x000fe20000400000 */
[----:B------:R-:W1:Y:S01]  /*02e0*/  MUFU.RCP R2, R2 ;  /* 0x0000000200027308 */ /* 0x000e620000001000 */
[----:B------:R-:W-:-:S07]  /*02f0*/  FSEL R5, R0, 1, P1 ;  /* 0x3f80000000057808 */ /* 0x000fce0000800000 */
[----:B------:R-:W3:Y:S01]  /*0300*/  MUFU.RCP R16, R16 ;  /* 0x0000001000107308 */ /* 0x000ee20000001000 */
[----:B0-----:R-:W-:Y:S01]  /*0310*/  FSEL R15, R0, 1, P2 ;  /* 0x3f800000000f7808 */ /* 0x001fe20001000000 */
[----:B------:R-:W-:-:S04]  /*0320*/  @!P3 FMUL R5, R5, 16777216 ;  /* 0x4b8000000505b820 */ /* 0x000fc80000400000 */
[----:B------:R-:W-:Y:S01]  /*0330*/  @!P4 FMUL R15, R15, 16777216 ;  /* 0x4b8000000f0fc820 */ /* 0x000fe20000400000 */
[----:B-1----:R-:W-:Y:S01]  /*0340*/  FMUL R5, R2, R5 ;  /* 0x0000000502057220 */ /* 0x002fe20000400000 */
[----:B-----5:R-:W-:Y:S01]  /*0350*/  FADD R6, -R6, R8 ;  /* 0x0000000806067221 */ /* 0x020fe20000000100 */
[----:B------:R-:W-:Y:S01]  /*0360*/  FADD R7, -R7, R9 ;  /* 0x0000000907077221 */ /* 0x000fe20000000100 */
[----:B---3--:R-:W-:Y:S02]  /*0370*/  FMUL R2, R16, R15 ;  /* 0x0000000f10027220 */ /* 0x008fe40000400000 */
[----:B------:R-:W-:Y:S02]  /*0380*/  FMUL R5, R6, R5 ;  /* 0x0000000506057220 */ /* 0x000fe40000400000 */
[----:B------:R-:W-:Y:S02]  /*0390*/  FMUL R2, R7, R2 ;  /* 0x0000000207027220 */ /* 0x000fe40000400000 */
[----:B--2---:R-:W-:-:S02]  /*03a0*/  FFMA R10, R5, R12, R10 ;  /* 0x0000000c050a7223 */ /* 0x004fc4000000000a */
[----:B------:R-:W-:Y:S02]  /*03b0*/  FFMA R11, R2, R13, R11 ;  /* 0x0000000d020b7223 */ /* 0x000fe4000000000b */
[----:B------:R-:W-:Y:S02]  /*03c0*/  FADD R4, RZ, -R10 ;  /* 0x8000000aff047221 */ /* 0x000fe40000000000 */
[----:B------:R-:W-:Y:S02]  /*03d0*/  FADD R2, RZ, -R11 ;  /* 0x8000000bff027221 */ /* 0x000fe40000000000 */
[----:B------:R-:W-:Y:S02]  /*03e0*/  FMUL R4, R4, 1.4426950216293334961 ;  /* 0x3fb8aa3b04047820 */ /* 0x000fe40000400000 */
[----:B------:R-:W-:-:S03]  /*03f0*/  FMUL R6, R2, 1.4426950216293334961 ;  /* 0x3fb8aa3b02067820 */ /* 0x000fc60000400000 */
[----:B------:R-:W-:Y:S02]  /*0400*/  FSETP.GEU.AND P1, PT, R4, -126, PT ;  /* 0xc2fc00000400780b */ /* 0x000fe40003f2e000 */
[----:B------:R-:W-:-:S11]  /*0410*/  FSETP.GEU.AND P2, PT, R6, -126, PT ;  /* 0xc2fc00000600780b */ /* 0x000fd60003f4e000 */
[----:B------:R-:W-:Y:S02]  /*0420*/  @!P1 FMUL R4, R4, 0.5 ;  /* 0x3f00000004049820 */ /* 0x000fe40000400000 */
[----:B------:R-:W-:Y:S02]  /*0430*/  @!P2 FMUL R6, R6, 0.5 ;  /* 0x3f0000000606a820 */ /* 0x000fe40000400000 */
[----:B------:R-:W0:Y:S08]  /*0440*/  MUFU.EX2 R2, R4 ;  /* 0x0000000400027308 */ /* 0x000e300000000800 */
[----:B------:R-:W1:Y:S01]  /*0450*/  MUFU.EX2 R5, R6 ;  /* 0x0000000600057308 */ /* 0x000e620000000800 */
[----:B0-----:R-:W-:-:S04]  /*0460*/  @!P1 FMUL R2, R2, R2 ;  /* 0x0000000202029220 */ /* 0x001fc80000400000 */
[----:B------:R-:W-:Y:S01]  /*0470*/  FADD R7, R2, 1 ;  /* 0x3f80000002077421 */ /* 0x000fe20000000000 */
[----:B-1----:R-:W-:-:S04]  /*0480*/  @!P2 FMUL R5, R5, R5 ;  /* 0x000000050505a220 */ /* 0x002fc80000400000 */
[----:B------:R-:W-:Y:S01]  /*0490*/  FADD R8, R5, 1 ;  /* 0x3f80000005087421 */ /* 0x000fe20000000000 */
[----:B------:R-:W-:Y:S01]  /*04a0*/  FSETP.GT.AND P1, PT, R7, 8.50705917302346158658e+37, PT ;  /* 0x7e8000000700780b */ /* 0x000fe20003f24000 */
[----:B------:R-:W0:Y:S03]  /*04b0*/  LDC.64 R4, c[0x0][0x210] ;  /* 0x00008400ff047b82 */ /* 0x000e260000000a00 */
[----:B------:R-:W-:-:S09]  /*04c0*/  FSETP.GT.AND P2, PT, R8, 8.50705917302346158658e+37, PT ;  /* 0x7e8000000800780b */ /* 0x000fd20003f44000 */
[----:B------:R-:W-:-:S04]  /*04d0*/  @P1 FMUL R7, R7, 0.25 ;  /* 0x3e80000007071820 */ /* 0x000fc80000400000 */
[----:B------:R-:W-:Y:S02]  /*04e0*/  @P2 FMUL R8, R8, 0.25 ;  /* 0x3e80000008082820 */ /* 0x000fe40000400000 */
[----:B------:R-:W1:Y:S08]  /*04f0*/  MUFU.RCP R7, R7 ;  /* 0x0000000700077308 */ /* 0x000e700000001000 */
[----:B------:R-:W2:Y:S01]  /*0500*/  MUFU.RCP R8, R8 ;  /* 0x0000000800087308 */ /* 0x000ea20000001000 */
[----:B------:R-:W-:-:S02]  /*0510*/  FSEL R2, R0, 1, P1 ;  /* 0x3f80000000027808 */ /* 0x000fc40000800000 */
[----:B------:R-:W-:-:S03]  /*0520*/  FSEL R13, R0, 1, P2 ;  /* 0x3f800000000d7808 */ /* 0x000fc60001000000 */
[----:B-1----:R-:W-:Y:S01]  /*0530*/  FMUL R9, R7, R2 ;  /* 0x0000000207097220 */ /* 0x002fe20000400000 */
[----:B0-----:R-:W-:-:S04]  /*0540*/  IMAD.WIDE R2, R3, 0x4, R4 ;  /* 0x0000000403027825 */ /* 0x001fc800078e0204 */
[----:B------:R-:W-:Y:S01]  /*0550*/  FMUL R10, R10, R9 ;  /* 0x000000090a0a7220 */ /* 0x000fe20000400000 */
[----:B--2---:R-:W-:-:S04]  /*0560*/  FMUL R0, R8, R13 ;  /* 0x0000000d08007220 */ /* 0x004fc80000400000 */
[----:B------:R-:W-:Y:S01]  /*0570*/  FMUL R11, R11, R0 ;  /* 0x000000000b0b7220 */ /* 0x000fe20000400000 */
[----:B------:R-:W-:Y:S06]  /*0580*/  @P0 EXIT ;  /* 0x000000000000094d */ /* 0x000fec0003800000 */
[----:B------:R-:W-:Y:S01]  /*0590*/  STG.E.64 desc[UR4][R2.64], R10 ;  /* 0x0000000a02007986 */ /* 0x000fe2000c101b04 */
[----:B------:R-:W-:Y:S05]  /*05a0*/  EXIT ;  /* 0x000000000000794d */ /* 0x000fea0003800000 */
.L_x_0:
[----:B------:R-:W-:-:S00]  /*05b0*/  BRA `(.L_x_0) ;  /* 0xfffffffc00fc7947 */ /* 0x000fc0000383ffff */
[----:B------:R-:W-:-:S00]  /*05c0*/  NOP ;  /* 0x0000000000007918 */ /* 0x000fc00000000000 */
        /* <DEDUP_REMOVED lines=11> */
.L_x_1:


//--------------------- .nv.global.init           --------------------------
	.section	.nv.global.init,"aw",@progbits
.nv.global.init:
	.type		_$_str,@object
	.size		_$_str,(_$_str_$_2 - _$_str)
_$_str:
        /*0000*/ 	.byte	0x5f, 0x5f, 0x43, 0x55, 0x44, 0x41, 0x5f, 0x46, 0x54, 0x5a, 0x00
	.type		_$_str_$_2,@object
	.size		_$_str_$_2,(.L_1 - _$_str_$_2)
_$_str_$_2:
        /*000b*/ 	.byte	0x5f, 0x5f, 0x43, 0x55, 0x44, 0x41, 0x5f, 0x50, 0x52, 0x45, 0x43, 0x5f, 0x53, 0x51, 0x52, 0x54
        /*001b*/ 	.byte	0x00
.L_1:


//--------------------- .nv.constant0.triton_poi_fused__native_batch_norm_legit_no_training_mul_sigmoid_83 --------------------------
	.section	.nv.constant0.triton_poi_fused__native_batch_norm_legit_no_training_mul_sigmoid_83,"a",@progbits
	.sectionflags	@""
	.align	4
.nv.constant0.triton_poi_fused__native_batch_norm_legit_no_training_mul_sigmoid_83:
	.zero		580
